	.headerflags	@"EF_CUDA_TEXMODE_UNIFIED EF_CUDA_64BIT_ADDRESS EF_CUDA_ACCELERATORS EF_CUDA_SM90 EF_CUDA_VIRTUAL_SM(EF_CUDA_SM90)"
	.elftype	@"ET_EXEC"


//--------------------- .nv.info                  --------------------------
	.section	.nv.info,"",@"SHT_CUDA_INFO"
	.align	4


	//----- nvinfo : EIATTR_REGCOUNT
	.align		4
        /*0000*/ 	.byte	0x04, 0x2f
        /*0002*/ 	.short	(.L_3 - .L_2)
	.align		4
.L_2:
        /*0004*/ 	.word	index@(triton_poi_fused__native_batch_norm_legit_no_training_hardtanh_22)
        /*0008*/ 	.word	0x00000026


	//----- nvinfo : EIATTR_MIN_STACK_SIZE
	.align		4
.L_3:
        /*000c*/ 	.byte	0x04, 0x12
        /*000e*/ 	.short	(.L_5 - .L_4)
	.align		4
.L_4:
        /*0010*/ 	.word	index@(triton_poi_fused__native_batch_norm_legit_no_training_hardtanh_22)
        /*0014*/ 	.word	0x00000000


	//----- nvinfo : EIATTR_FRAME_SIZE
	.align		4
.L_5:
        /*0018*/ 	.byte	0x04, 0x11
        /*001a*/ 	.short	(.L_7 - .L_6)
	.align		4
.L_6:
        /*001c*/ 	.word	index@(triton_poi_fused__native_batch_norm_legit_no_training_hardtanh_22)
        /*0020*/ 	.word	0x00000000


	//----- nvinfo : EIATTR_MIN_STACK_SIZE
	.align		4
.L_7:
        /*0024*/ 	.byte	0x04, 0x12
        /*0026*/ 	.short	(.L_9 - .L_8)
	.align		4
.L_8:
        /*0028*/ 	.word	index@(triton_poi_fused__native_batch_norm_legit_no_training_hardtanh_22)
        /*002c*/ 	.word	0x00000000
.L_9:


//--------------------- .nv.info.triton_poi_fused__native_batch_norm_legit_no_training_hardtanh_22 --------------------------
	.section	.nv.info.triton_poi_fused__native_batch_norm_legit_no_training_hardtanh_22,"",@"SHT_CUDA_INFO"
	.sectionflags	@""
	.align	4


	//----- nvinfo : EIATTR_CUDA_API_VERSION
	.align		4
        /*0000*/ 	.byte	0x04, 0x37
        /*0002*/ 	.short	(.L_11 - .L_10)
.L_10:
        /*0004*/ 	.word	0x0000007c


	//----- nvinfo : EIATTR_KPARAM_INFO
	.align		4
.L_11:
        /*0008*/ 	.byte	0x04, 0x17
        /*000a*/ 	.short	(.L_13 - .L_12)
.L_12:
        /*000c*/ 	.word	0x00000000
        /*0010*/ 	.short	0x0006
        /*0012*/ 	.short	0x0030
        /*0014*/ 	.byte	0x00, 0xf0, 0x11, 0x00


	//----- nvinfo : EIATTR_KPARAM_INFO
	.align		4
.L_13:
        /*0018*/ 	.byte	0x04, 0x17
        /*001a*/ 	.short	(.L_15 - .L_14)
.L_14:
        /*001c*/ 	.word	0x00000000
        /*0020*/ 	.short	0x0005
        /*0022*/ 	.short	0x0028
        /*0024*/ 	.byte	0x00, 0xf4, 0x21, 0x00


	//----- nvinfo : EIATTR_KPARAM_INFO
	.align		4
.L_15:
        /*0028*/ 	.byte	0x04, 0x17
        /*002a*/ 	.short	(.L_17 - .L_16)
.L_16:
        /*002c*/ 	.word	0x00000000
        /*0030*/ 	.short	0x0004
        /*0032*/ 	.short	0x0020
        /*0034*/ 	.byte	0x00, 0xf4, 0x21, 0x00


	//----- nvinfo : EIATTR_KPARAM_INFO
	.align		4
.L_17:
        /*0038*/ 	.byte	0x04, 0x17
        /*003a*/ 	.short	(.L_19 - .L_18)
.L_18:
        /*003c*/ 	.word	0x00000000
        /*0040*/ 	.short	0x0003
        /*0042*/ 	.short	0x0018
        /*0044*/ 	.byte	0x00, 0xf4, 0x21, 0x00


	//----- nvinfo : EIATTR_KPARAM_INFO
	.align		4
.L_19:
        /*0048*/ 	.byte	0x04, 0x17
        /*004a*/ 	.short	(.L_21 - .L_20)
.L_20:
        /*004c*/ 	.word	0x00000000
        /*0050*/ 	.short	0x0002
        /*0052*/ 	.short	0x0010
        /*0054*/ 	.byte	0x00, 0xf4, 0x21, 0x00


	//----- nvinfo : EIATTR_KPARAM_INFO
	.align		4
.L_21:
        /*0058*/ 	.byte	0x04, 0x17
        /*005a*/ 	.short	(.L_23 - .L_22)
.L_22:
        /*005c*/ 	.word	0x00000000
        /*0060*/ 	.short	0x0001
        /*0062*/ 	.short	0x0008
        /*0064*/ 	.byte	0x00, 0xf4, 0x21, 0x00


	//----- nvinfo : EIATTR_KPARAM_INFO
	.align		4
.L_23:
        /*0068*/ 	.byte	0x04, 0x17
        /*006a*/ 	.short	(.L_25 - .L_24)
.L_24:
        /*006c*/ 	.word	0x00000000
        /*0070*/ 	.short	0x0000
        /*0072*/ 	.short	0x0000
        /*0074*/ 	.byte	0x00, 0xf4, 0x21, 0x00


	//----- nvinfo : EIATTR_SPARSE_MMA_MASK
	.align		4
.L_25:
        /*0078*/ 	.byte	0x03, 0x50
        /*007a*/ 	.short	0x0000


	//----- nvinfo : EIATTR_MAXREG_COUNT
	.align		4
        /*007c*/ 	.byte	0x03, 0x1b
        /*007e*/ 	.short	0x00ff


	//----- nvinfo : EIATTR_EXIT_INSTR_OFFSETS
	.align		4
        /*0080*/ 	.byte	0x04, 0x1c
        /*0082*/ 	.short	(.L_27 - .L_26)


	//   ....[0]....
.L_26:
        /*0084*/ 	.word	0x00000bd0


	//----- nvinfo : EIATTR_REQNTID
	.align		4
.L_27:
        /*0088*/ 	.byte	0x04, 0x10
        /*008a*/ 	.short	(.L_29 - .L_28)
.L_28:
        /*008c*/ 	.word	0x00000080
        /*0090*/ 	.word	0x00000001
        /*0094*/ 	.word	0x00000001


	//----- nvinfo : EIATTR_CBANK_PARAM_SIZE
	.align		4
.L_29:
        /*0098*/ 	.byte	0x03, 0x19
        /*009a*/ 	.short	0x0034


	//----- nvinfo : EIATTR_PARAM_CBANK
	.align		4
        /*009c*/ 	.byte	0x04, 0x0a
        /*009e*/ 	.short	(.L_31 - .L_30)
	.align		4
.L_30:
        /*00a0*/ 	.word	index@(.nv.constant0.triton_poi_fused__native_batch_norm_legit_no_training_hardtanh_22)
        /*00a4*/ 	.short	0x0210
        /*00a6*/ 	.short	0x0034


	//----- nvinfo : EIATTR_SW_WAR
	.align		4
.L_31:
        /*00a8*/ 	.byte	0x04, 0x36
        /*00aa*/ 	.short	(.L_33 - .L_32)
.L_32:
        /*00ac*/ 	.word	0x00000008
.L_33:


//--------------------- .nv.callgraph             --------------------------
	.section	.nv.callgraph,"",@"SHT_CUDA_CALLGRAPH"
	.align	4
	.sectionentsize	8
	.align		4
        /*0000*/ 	.word	0x00000000
	.align		4
        /*0004*/ 	.word	0xffffffff
	.align		4
        /*0008*/ 	.word	0x00000000
	.align		4
        /*000c*/ 	.word	0xfffffffe
	.align		4
        /*0010*/ 	.word	0x00000000
	.align		4
        /*0014*/ 	.word	0xfffffffd
	.align		4
        /*0018*/ 	.word	0x00000000
	.align		4
        /*001c*/ 	.word	0xfffffffc


//--------------------- .nv.constant4             --------------------------
	.section	.nv.constant4,"a",@progbits
	.align	8
	.align		8
.nv.constant4:
        /*0000*/ 	.dword	_$_str
	.align		8
        /*0008*/ 	.dword	_$_str_$_2


//--------------------- .text.triton_poi_fused__native_batch_norm_legit_no_training_hardtanh_22 --------------------------
	.section	.text.triton_poi_fused__native_batch_norm_legit_no_training_hardtanh_22,"ax",@progbits
	.align	128
        .global         triton_poi_fused__native_batch_norm_legit_no_training_hardtanh_22
        .type           triton_poi_fused__native_batch_norm_legit_no_training_hardtanh_22,@function
        .size           triton_poi_fused__native_batch_norm_legit_no_training_hardtanh_22,(.L_x_1 - triton_poi_fused__native_batch_norm_legit_no_training_hardtanh_22)
        .other          triton_poi_fused__native_batch_norm_legit_no_training_hardtanh_22,@"STO_CUDA_ENTRY STV_DEFAULT"
triton_poi_fused__native_batch_norm_legit_no_training_hardtanh_22:
.text.triton_poi_fused__native_batch_norm_legit_no_training_hardtanh_22:
[----:B------:R-:W-:Y:S01]  /*0000*/  LDC R1, c[0x0][0x28] ;  /* 0x00000a00ff017b82 */ /* 0x000fe20000000800 */
[----:B------:R-:W1:Y:S07]  /*0010*/  S2R R0, SR_TID.X ;  /* 0x0000000000007919 */ /* 0x000e6e0000002100 */
[----:B------:R-:W2:Y:S01]  /*0020*/  LDC.64 R16, c[0x0][0x220] ;  /* 0x00008800ff107b82 */ /* 0x000ea20000000a00 */
[----:B------:R-:W-:Y:S01]  /*0030*/  ULDC.64 UR4, c[0x0][0x208] ;  /* 0x0000820000047ab9 */ /* 0x000fe20000000a00 */
[----:B------:R-:W3:Y:S06]  /*0040*/  S2R R3, SR_CTAID.X ;  /* 0x0000000000037919 */ /* 0x000eec0000002500 */
[----:B------:R-:W4:Y:S08]  /*0050*/  LDC.64 R20, c[0x0][0x218] ;  /* 0x00008600ff147b82 */ /* 0x000f300000000a00 */
[----:B------:R-:W5:Y:S08]  /*0060*/  LDC.64 R22, c[0x0][0x210] ;  /* 0x00008400ff167b82 */ /* 0x000f700000000a00 */
[----:B------:R-:W5:Y:S01]  /*0070*/  LDC.64 R32, c[0x0][0x230] ;  /* 0x00008c00ff207b82 */ /* 0x000f620000000a00 */
[----:B-1----:R-:W-:-:S04]  /*0080*/  SHF.L.U32 R0, R0, 0x2, RZ ;  /* 0x0000000200007819 */ /* 0x002fc800000006ff */
[----:B------:R-:W-:-:S04]  /*0090*/  LOP3.LUT R0, R0, 0x1fc, RZ, 0xc0, !PT ;  /* 0x000001fc00007812 */ /* 0x000fc800078ec0ff */
[----:B---3--:R-:W-:-:S05]  /*00a0*/  LEA R2, R3, R0, 0xa ;  /* 0x0000000003027211 */ /* 0x008fca00078e50ff */
[----:B------:R-:W-:-:S05]  /*00b0*/  IMAD.HI R0, R2, 0x2aaaaaab, RZ ;  /* 0x2aaaaaab02007827 */ /* 0x000fca00078e02ff */
[----:B------:R-:W-:-:S04]  /*00c0*/  SHF.R.U32.HI R3, RZ, 0x1f, R0 ;  /* 0x0000001fff037819 */ /* 0x000fc80000011600 */
[----:B------:R-:W-:-:S05]  /*00d0*/  LEA.HI R3, R0, R3, RZ, 0x1a ;  /* 0x0000000300037211 */ /* 0x000fca00078fd0ff */
[----:B------:R-:W-:-:S04]  /*00e0*/  IMAD R19, R3, -0x180, R2 ;  /* 0xfffffe8003137824 */ /* 0x000fc800078e0202 */
[----:B--2---:R-:W-:-:S06]  /*00f0*/  IMAD.WIDE R12, R19, 0x4, R16 ;  /* 0x00000004130c7825 */ /* 0x004fcc00078e0210 */
[----:B------:R-:W2:Y:S01]  /*0100*/  LDG.E.EL.128 R12, desc[UR4][R12.64] ;  /* 0x000000040c0c7981 */ /* 0x000ea2000c2e1d00 */
[----:B------:R-:W-:Y:S01]  /*0110*/  IADD3 R3, R2, 0x200, RZ ;  /* 0x0000020002037810 */ /* 0x000fe20007ffe0ff */
[----:B----4-:R-:W-:-:S04]  /*0120*/  IMAD.WIDE R8, R19, 0x4, R20 ;  /* 0x0000000413087825 */ /* 0x010fc800078e0214 */
[----:B------:R-:W-:Y:S02]  /*0130*/  IMAD.HI R0, R3, 0x2aaaaaab, RZ ;  /* 0x2aaaaaab03007827 */ /* 0x000fe400078e02ff */
[----:B------:R-:W3:Y:S02]  /*0140*/  LDG.E.EL.128 R8, desc[UR4][R8.64] ;  /* 0x0000000408087981 */ /* 0x000ee4000c2e1d00 */
[----:B-----5:R-:W-:Y:S01]  /*0150*/  IMAD.WIDE R22, R2, 0x4, R22 ;  /* 0x0000000402167825 */ /* 0x020fe200078e0216 */
[----:B------:R-:W-:-:S04]  /*0160*/  SHF.R.U32.HI R25, RZ, 0x1f, R0 ;  /* 0x0000001fff197819 */ /* 0x000fc80000011600 */
[----:B------:R-:W3:Y:S01]  /*0170*/  LDG.E.128 R4, desc[UR4][R22.64] ;  /* 0x0000000416047981 */ /* 0x000ee2000c1e1d00 */
[----:B------:R-:W-:-:S03]  /*0180*/  LEA.HI R0, R0, R25, RZ, 0x1a ;  /* 0x0000001900007211 */ /* 0x000fc600078fd0ff */
[----:B------:R1:W4:Y:S02]  /*0190*/  LDG.E.128 R28, desc[UR4][R22.64+0x800] ;  /* 0x00080004161c7981 */ /* 0x000324000c1e1d00 */
[----:B------:R-:W-:-:S04]  /*01a0*/  IMAD R3, R0, -0x180, R3 ;  /* 0xfffffe8000037824 */ /* 0x000fc800078e0203 */
[----:B------:R-:W-:Y:S01]  /*01b0*/  IMAD.WIDE R24, R3, 0x4, R20 ;  /* 0x0000000403187825 */ /* 0x000fe200078e0214 */
[----:B-1----:R-:W1:Y:S05]  /*01c0*/  LDC.64 R22, c[0x0][0x228] ;  /* 0x00008a00ff167b82 */ /* 0x002e6a0000000a00 */
[----:B------:R-:W4:Y:S01]  /*01d0*/  LDG.E.EL.128 R24, desc[UR4][R24.64] ;  /* 0x0000000418187981 */ /* 0x000f22000c2e1d00 */
[----:B------:R-:W-:Y:S01]  /*01e0*/  HFMA2.MMA R0, -RZ, RZ, 1.625, 0 ;  /* 0x3e800000ff007435 */ /* 0x000fe200000001ff */
[----:B-1----:R-:W-:-:S04]  /*01f0*/  IMAD.WIDE R34, R19, 0x4, R22 ;  /* 0x0000000413227825 */ /* 0x002fc800078e0216 */
[----:B--2---:R-:W-:Y:S01]  /*0200*/  FADD R18, R12, 9.9999997473787516356e-06 ;  /* 0x3727c5ac0c127421 */ /* 0x004fe20000000000 */
[----:B------:R-:W-:-:S05]  /*0210*/  FADD R20, R13, 9.9999997473787516356e-06 ;  /* 0x3727c5ac0d147421 */ /* 0x000fca0000000000 */
[----:B------:R-:W1:Y:S01]  /*0220*/  MUFU.SQRT R18, R18 ;  /* 0x0000001200127308 */ /* 0x000e620000002000 */
[----:B------:R-:W-:-:S07]  /*0230*/  FADD R14, R14, 9.9999997473787516356e-06 ;  /* 0x3727c5ac0e0e7421 */ /* 0x000fce0000000000 */
[----:B------:R-:W2:Y:S01]  /*0240*/  MUFU.SQRT R20, R20 ;  /* 0x0000001400147308 */ /* 0x000ea20000002000 */
[----:B------:R-:W-:-:S07]  /*0250*/  FADD R15, R15, 9.9999997473787516356e-06 ;  /* 0x3727c5ac0f0f7421 */ /* 0x000fce0000000000 */
[----:B------:R-:W5:Y:S01]  /*0260*/  MUFU.SQRT R12, R14 ;  /* 0x0000000e000c7308 */ /* 0x000f620000002000 */
[----:B-1----:R-:W-:-:S07]  /*0270*/  FSETP.GT.AND P6, PT, R18, 8.50705917302346158658e+37, PT ;  /* 0x7e8000001200780b */ /* 0x002fce0003fc4000 */
[----:B------:R-:W1:Y:S01]  /*0280*/  MUFU.SQRT R13, R15 ;  /* 0x0000000f000d7308 */ /* 0x000e620000002000 */
[----:B--2---:R-:W-:Y:S02]  /*0290*/  FSETP.GT.AND P5, PT, R20, 8.50705917302346158658e+37, PT ;  /* 0x7e8000001400780b */ /* 0x004fe40003fa4000 */
[----:B------:R-:W-:Y:S02]  /*02a0*/  FSETP.GEU.AND P4, PT, R18, 1.175494350822287508e-38, PT ;  /* 0x008000001200780b */ /* 0x000fe40003f8e000 */
[----:B------:R-:W-:Y:S02]  /*02b0*/  FSETP.GEU.AND P3, PT, R20, 1.175494350822287508e-38, PT ;  /* 0x008000001400780b */ /* 0x000fe40003f6e000 */
[----:B-----5:R-:W-:Y:S01]  /*02c0*/  FSETP.GT.AND P2, PT, R12, 8.50705917302346158658e+37, PT ;  /* 0x7e8000000c00780b */ /* 0x020fe20003f44000 */
[----:B------:R-:W-:Y:S01]  /*02d0*/  @P6 FMUL R18, R18, 0.25 ;  /* 0x3e80000012126820 */ /* 0x000fe20000400000 */
[----:B---3--:R-:W-:Y:S01]  /*02e0*/  FADD R4, R4, -R8 ;  /* 0x8000000804047221 */ /* 0x008fe20000000000 */
[----:B------:R-:W-:-:S02]  /*02f0*/  FSETP.GEU.AND P0, PT, R12, 1.175494350822287508e-38, PT ;  /* 0x008000000c00780b */ /* 0x000fc40003f0e000 */
[----:B------:R-:W-:Y:S02]  /*0300*/  FSEL R8, R0, 1, P6 ;  /* 0x3f80000000087808 */ /* 0x000fe40003000000 */
[----:B------:R-:W-:Y:S01]  /*0310*/  @P5 FMUL R20, R20, 0.25 ;  /* 0x3e80000014145820 */ /* 0x000fe20000400000 */
[C---:B-1----:R-:W-:Y:S01]  /*0320*/  FSETP.GT.AND P1, PT, R13.reuse, 8.50705917302346158658e+37, PT ;  /* 0x7e8000000d00780b */ /* 0x042fe20003f24000 */
[----:B------:R-:W-:Y:S01]  /*0330*/  @!P4 FMUL R18, R18, 16777216 ;  /* 0x4b8000001212c820 */ /* 0x000fe20000400000 */
[----:B------:R-:W-:Y:S01]  /*0340*/  FSETP.GEU.AND P6, PT, R13, 1.175494350822287508e-38, PT ;  /* 0x008000000d00780b */ /* 0x000fe20003fce000 */
[----:B------:R-:W-:Y:S01]  /*0350*/  @!P3 FMUL R20, R20, 16777216 ;  /* 0x4b8000001414b820 */ /* 0x000fe20000400000 */
[----:B------:R-:W-:Y:S02]  /*0360*/  FADD R5, R5, -R9 ;  /* 0x8000000905057221 */ /* 0x000fe40000000000 */
[----:B------:R-:W1:Y:S01]  /*0370*/  MUFU.RCP R9, R18 ;  /* 0x0000001200097308 */ /* 0x000e620000001000 */
[----:B------:R-:W-:Y:S01]  /*0380*/  @P2 FMUL R12, R12, 0.25 ;  /* 0x3e8000000c0c2820 */ /* 0x000fe20000400000 */
[----:B------:R-:W-:-:S06]  /*0390*/  FADD R7, R7, -R11 ;  /* 0x8000000b07077221 */ /* 0x000fcc0000000000 */
[----:B------:R-:W2:Y:S01]  /*03a0*/  MUFU.RCP R20, R20 ;  /* 0x0000001400147308 */ /* 0x000ea20000001000 */
[----:B------:R-:W-:Y:S01]  /*03b0*/  @P1 FMUL R13, R13, 0.25 ;  /* 0x3e8000000d0d1820 */ /* 0x000fe20000400000 */
[----:B------:R-:W-:Y:S01]  /*03c0*/  @!P0 FMUL R12, R12, 16777216 ;  /* 0x4b8000000c0c8820 */ /* 0x000fe20000400000 */
[----:B------:R-:W-:Y:S01]  /*03d0*/  FSEL R11, R0, 1, P5 ;  /* 0x3f800000000b7808 */ /* 0x000fe20002800000 */
[----:B----4-:R-:W-:Y:S01]  /*03e0*/  FADD R29, R29, -R25 ;  /* 0x800000191d1d7221 */ /* 0x010fe20000000000 */
[----:B------:R-:W-:Y:S01]  /*03f0*/  @!P6 FMUL R13, R13, 16777216 ;  /* 0x4b8000000d0de820 */ /* 0x000fe20000400000 */
[----:B------:R-:W-:Y:S01]  /*0400*/  FADD R24, R28, -R24 ;  /* 0x800000181c187221 */ /* 0x000fe20000000000 */
[----:B------:R-:W-:Y:S01]  /*0410*/  @!P4 FMUL R8, R8, 16777216 ;  /* 0x4b8000000808c820 */ /* 0x000fe20000400000 */
[----:B------:R-:W3:Y:S01]  /*0420*/  MUFU.RCP R25, R12 ;  /* 0x0000000c00197308 */ /* 0x000ee20000001000 */
[----:B------:R-:W-:Y:S02]  /*0430*/  @!P3 FMUL R11, R11, 16777216 ;  /* 0x4b8000000b0bb820 */ /* 0x000fe40000400000 */
[----:B-1----:R-:W-:Y:S01]  /*0440*/  FMUL R9, R9, R8 ;  /* 0x0000000809097220 */ /* 0x002fe20000400000 */
[----:B------:R-:W-:-:S04]  /*0450*/  FSEL R8, R0, 1, P2 ;  /* 0x3f80000000087808 */ /* 0x000fc80001000000 */
[----:B------:R-:W1:Y:S01]  /*0460*/  MUFU.RCP R28, R13 ;  /* 0x0000000d001c7308 */ /* 0x000e620000001000 */
[----:B--2---:R-:W-:Y:S01]  /*0470*/  FMUL R18, R20, R11 ;  /* 0x0000000b14127220 */ /* 0x004fe20000400000 */
[----:B------:R-:W-:Y:S01]  /*0480*/  FSEL R11, R0, 1, P1 ;  /* 0x3f800000000b7808 */ /* 0x000fe20000800000 */
[----:B------:R-:W-:Y:S01]  /*0490*/  @!P0 FMUL R8, R8, 16777216 ;  /* 0x4b80000008088820 */ /* 0x000fe20000400000 */
[----:B------:R-:W-:-:S03]  /*04a0*/  FMUL R21, R9, R4 ;  /* 0x0000000409157220 */ /* 0x000fc60000400000 */
[----:B------:R-:W-:Y:S01]  /*04b0*/  @!P6 FMUL R11, R11, 16777216 ;  /* 0x4b8000000b0be820 */ /* 0x000fe20000400000 */
[----:B---3--:R-:W-:Y:S01]  /*04c0*/  FMUL R25, R25, R8 ;  /* 0x0000000819197220 */ /* 0x008fe20000400000 */
[----:B------:R-:W-:Y:S01]  /*04d0*/  FADD R6, R6, -R10 ;  /* 0x8000000a06067221 */ /* 0x000fe20000000000 */
[----:B0-----:R-:W-:-:S04]  /*04e0*/  IMAD.WIDE R8, R19, 0x4, R32 ;  /* 0x0000000413087825 */ /* 0x001fc800078e0220 */
[----:B------:R-:W-:Y:S01]  /*04f0*/  FMUL R18, R18, R5 ;  /* 0x0000000512127220 */ /* 0x000fe20000400000 */
[----:B-1----:R-:W-:Y:S01]  /*0500*/  FMUL R28, R28, R11 ;  /* 0x0000000b1c1c7220 */ /* 0x002fe20000400000 */
[----:B------:R-:W-:Y:S01]  /*0510*/  FMUL R25, R25, R6 ;  /* 0x0000000619197220 */ /* 0x000fe20000400000 */
[----:B------:R-:W2:Y:S02]  /*0520*/  LDG.E.EL.128 R8, desc[UR4][R8.64] ;  /* 0x0000000408087981 */ /* 0x000ea4000c2e1d00 */
[----:B------:R-:W-:Y:S02]  /*0530*/  FMUL R28, R28, R7 ;  /* 0x000000071c1c7220 */ /* 0x000fe40000400000 */
[----:B------:R-:W2:Y:S01]  /*0540*/  LDG.E.EL.128 R4, desc[UR4][R34.64] ;  /* 0x0000000422047981 */ /* 0x000ea2000c2e1d00 */
[----:B------:R-:W-:-:S06]  /*0550*/  IMAD.WIDE R12, R3, 0x4, R16 ;  /* 0x00000004030c7825 */ /* 0x000fcc00078e0210 */
[----:B------:R-:W3:Y:S01]  /*0560*/  LDG.E.EL.128 R12, desc[UR4][R12.64] ;  /* 0x000000040c0c7981 */ /* 0x000ee2000c2e1d00 */
[----:B------:R-:W-:-:S04]  /*0570*/  IMAD.WIDE R16, R3, 0x4, R22 ;  /* 0x0000000403107825 */ /* 0x000fc800078e0216 */
[----:B------:R-:W-:-:S04]  /*0580*/  IMAD.WIDE R22, R3, 0x4, R32 ;  /* 0x0000000403167825 */ /* 0x000fc800078e0220 */
[----:B--2---:R-:W-:Y:S01]  /*0590*/  FFMA R4, R4, R21, R8 ;  /* 0x0000001504047223 */ /* 0x004fe20000000008 */
[----:B------:R-:W-:Y:S01]  /*05a0*/  FFMA R5, R5, R18, R9 ;  /* 0x0000001205057223 */ /* 0x000fe20000000009 */
[----:B------:R-:W2:Y:S04]  /*05b0*/  LDG.E.EL.128 R20, desc[UR4][R22.64] ;  /* 0x0000000416147981 */ /* 0x000ea8000c2e1d00 */
[----:B------:R-:W2:Y:S01]  /*05c0*/  LDG.E.EL.128 R16, desc[UR4][R16.64] ;  /* 0x0000000410107981 */ /* 0x000ea2000c2e1d00 */
[----:B---3--:R-:W-:Y:S01]  /*05d0*/  FADD R3, R12, 9.9999997473787516356e-06 ;  /* 0x3727c5ac0c037421 */ /* 0x008fe20000000000 */
[----:B------:R-:W-:Y:S01]  /*05e0*/  FADD R14, R14, 9.9999997473787516356e-06 ;  /* 0x3727c5ac0e0e7421 */ /* 0x000fe20000000000 */
[----:B------:R-:W-:-:S04]  /*05f0*/  FADD R8, R13, 9.9999997473787516356e-06 ;  /* 0x3727c5ac0d087421 */ /* 0x000fc80000000000 */
[----:B------:R-:W0:Y:S01]  /*0600*/  MUFU.SQRT R3, R3 ;  /* 0x0000000300037308 */ /* 0x000e220000002000 */
[----:B------:R-:W-:Y:S01]  /*0610*/  FADD R15, R15, 9.9999997473787516356e-06 ;  /* 0x3727c5ac0f0f7421 */ /* 0x000fe20000000000 */
[----:B------:R-:W-:-:S06]  /*0620*/  FFMA R6, R6, R25, R10 ;  /* 0x0000001906067223 */ /* 0x000fcc000000000a */
[----:B------:R-:W1:Y:S08]  /*0630*/  MUFU.SQRT R9, R14 ;  /* 0x0000000e00097308 */ /* 0x000e700000002000 */
[----:B------:R-:W3:Y:S01]  /*0640*/  MUFU.SQRT R8, R8 ;  /* 0x0000000800087308 */ /* 0x000ee20000002000 */
[----:B0-----:R-:W-:-:S07]  /*0650*/  FSETP.GT.AND P6, PT, R3, 8.50705917302346158658e+37, PT ;  /* 0x7e8000000300780b */ /* 0x001fce0003fc4000 */
[----:B------:R-:W0:Y:S01]  /*0660*/  MUFU.SQRT R10, R15 ;  /* 0x0000000f000a7308 */ /* 0x000e220000002000 */
[C---:B-1----:R-:W-:Y:S02]  /*0670*/  FSETP.GT.AND P3, PT, R9.reuse, 8.50705917302346158658e+37, PT ;  /* 0x7e8000000900780b */ /* 0x042fe40003f64000 */
[----:B------:R-:W-:Y:S02]  /*0680*/  FSETP.GEU.AND P0, PT, R9, 1.175494350822287508e-38, PT ;  /* 0x008000000900780b */ /* 0x000fe40003f0e000 */
[C---:B---3--:R-:W-:Y:S01]  /*0690*/  FSETP.GT.AND P5, PT, R8.reuse, 8.50705917302346158658e+37, PT ;  /* 0x7e8000000800780b */ /* 0x048fe20003fa4000 */
[----:B------:R-:W-:Y:S01]  /*06a0*/  FFMA R7, R7, R28, R11 ;  /* 0x0000001c07077223 */ /* 0x000fe2000000000b */
[----:B------:R-:W-:Y:S02]  /*06b0*/  FSETP.GEU.AND P1, PT, R8, 1.175494350822287508e-38, PT ;  /* 0x008000000800780b */ /* 0x000fe40003f2e000 */
[C---:B------:R-:W-:Y:S01]  /*06c0*/  FSETP.GEU.AND P4, PT, R3.reuse, 1.175494350822287508e-38, PT ;  /* 0x008000000300780b */ /* 0x040fe20003f8e000 */
[----:B------:R-:W-:Y:S01]  /*06d0*/  @P6 FMUL R3, R3, 0.25 ;  /* 0x3e80000003036820 */ /* 0x000fe20000400000 */
[----:B0-----:R-:W-:-:S02]  /*06e0*/  FSETP.GT.AND P2, PT, R10, 8.50705917302346158658e+37, PT ;  /* 0x7e8000000a00780b */ /* 0x001fc40003f44000 */
[----:B------:R-:W-:Y:S02]  /*06f0*/  FSEL R11, R0, 1, P6 ;  /* 0x3f800000000b7808 */ /* 0x000fe40003000000 */
[----:B------:R-:W-:Y:S01]  /*0700*/  FSETP.GEU.AND P6, PT, R10, 1.175494350822287508e-38, PT ;  /* 0x008000000a00780b */ /* 0x000fe20003fce000 */
[----:B------:R-:W-:Y:S02]  /*0710*/  @P3 FMUL R9, R9, 0.25 ;  /* 0x3e80000009093820 */ /* 0x000fe40000400000 */
[----:B------:R-:W-:Y:S02]  /*0720*/  @P5 FMUL R8, R8, 0.25 ;  /* 0x3e80000008085820 */ /* 0x000fe40000400000 */
[----:B------:R-:W-:Y:S02]  /*0730*/  @!P0 FMUL R9, R9, 16777216 ;  /* 0x4b80000009098820 */ /* 0x000fe40000400000 */
[----:B------:R-:W-:Y:S02]  /*0740*/  @!P1 FMUL R8, R8, 16777216 ;  /* 0x4b80000008089820 */ /* 0x000fe40000400000 */
[----:B------:R-:W-:Y:S01]  /*0750*/  @P2 FMUL R10, R10, 0.25 ;  /* 0x3e8000000a0a2820 */ /* 0x000fe20000400000 */
[----:B------:R-:W-:Y:S01]  /*0760*/  @!P4 FMUL R3, R3, 16777216 ;  /* 0x4b8000000303c820 */ /* 0x000fe20000400000 */
[----:B------:R-:W0:Y:S02]  /*0770*/  MUFU.RCP R9, R9 ;  /* 0x0000000900097308 */ /* 0x000e240000001000 */
[----:B------:R-:W-:Y:S01]  /*0780*/  @!P6 FMUL R10, R10, 16777216 ;  /* 0x4b8000000a0ae820 */ /* 0x000fe20000400000 */
[----:B------:R-:W-:-:S05]  /*0790*/  FSEL R14, R0, 1, P3 ;  /* 0x3f800000000e7808 */ /* 0x000fca0001800000 */
[----:B------:R-:W1:Y:S01]  /*07a0*/  MUFU.RCP R8, R8 ;  /* 0x0000000800087308 */ /* 0x000e620000001000 */
[----:B------:R-:W-:-:S07]  /*07b0*/  @!P0 FMUL R14, R14, 16777216 ;  /* 0x4b8000000e0e8820 */ /* 0x000fce0000400000 */
[----:B------:R3:W4:Y:S01]  /*07c0*/  MUFU.RCP R12, R3 ;  /* 0x00000003000c7308 */ /* 0x0007220000001000 */
[----:B------:R-:W-:-:S07]  /*07d0*/  FSEL R13, R0, 1, P2 ;  /* 0x3f800000000d7808 */ /* 0x000fce0001000000 */
[----:B------:R-:W5:Y:S01]  /*07e0*/  MUFU.RCP R10, R10 ;  /* 0x0000000a000a7308 */ /* 0x000f620000001000 */
[----:B---3--:R-:W-:Y:S01]  /*07f0*/  FSEL R3, R0, 1, P5 ;  /* 0x3f80000000037808 */ /* 0x008fe20002800000 */
[----:B------:R-:W-:Y:S01]  /*0800*/  FADD R26, R30, -R26 ;  /* 0x8000001a1e1a7221 */ /* 0x000fe20000000000 */
[----:B0-----:R-:W-:Y:S01]  /*0810*/  FMUL R9, R9, R14 ;  /* 0x0000000e09097220 */ /* 0x001fe20000400000 */
[----:B------:R-:W-:Y:S01]  /*0820*/  @!P4 FMUL R11, R11, 16777216 ;  /* 0x4b8000000b0bc820 */ /* 0x000fe20000400000 */
[----:B------:R-:W-:Y:S01]  /*0830*/  FSETP.GTU.AND P3, PT, R7, RZ, PT ;  /* 0x000000ff0700720b */ /* 0x000fe20003f6c000 */
[----:B------:R-:W-:Y:S01]  /*0840*/  @!P1 FMUL R3, R3, 16777216 ;  /* 0x4b80000003039820 */ /* 0x000fe20000400000 */
[----:B------:R-:W-:Y:S01]  /*0850*/  @!P6 FMUL R13, R13, 16777216 ;  /* 0x4b8000000d0de820 */ /* 0x000fe20000400000 */
[----:B------:R-:W-:Y:S01]  /*0860*/  FMUL R9, R9, R26 ;  /* 0x0000001a09097220 */ /* 0x000fe20000400000 */
[----:B------:R-:W-:Y:S01]  /*0870*/  FSETP.GTU.AND P5, PT, R6, RZ, PT ;  /* 0x000000ff0600720b */ /* 0x000fe20003fac000 */
[----:B-1----:R-:W-:Y:S01]  /*0880*/  FMUL R8, R8, R3 ;  /* 0x0000000308087220 */ /* 0x002fe20000400000 */
[----:B----4-:R-:W-:Y:S01]  /*0890*/  FMUL R11, R12, R11 ;  /* 0x0000000b0c0b7220 */ /* 0x010fe20000400000 */
[----:B------:R-:W-:Y:S01]  /*08a0*/  FSEL R7, R7, RZ, P3 ;  /* 0x000000ff07077208 */ /* 0x000fe20001800000 */
[----:B------:R-:W-:Y:S01]  /*08b0*/  FADD R27, R31, -R27 ;  /* 0x8000001b1f1b7221 */ /* 0x000fe20000000000 */
[----:B------:R-:W-:Y:S01]  /*08c0*/  FMUL R8, R8, R29 ;  /* 0x0000001d08087220 */ /* 0x000fe20000400000 */
[----:B-----5:R-:W-:Y:S01]  /*08d0*/  FMUL R10, R10, R13 ;  /* 0x0000000d0a0a7220 */ /* 0x020fe20000400000 */
[----:B------:R-:W-:Y:S01]  /*08e0*/  FSEL R6, R6, RZ, P5 ;  /* 0x000000ff06067208 */ /* 0x000fe20002800000 */
[----:B------:R-:W-:Y:S01]  /*08f0*/  FMUL R11, R11, R24 ;  /* 0x000000180b0b7220 */ /* 0x000fe20000400000 */
[----:B------:R-:W-:Y:S01]  /*0900*/  FSETP.GTU.AND P0, PT, R5, RZ, PT ;  /* 0x000000ff0500720b */ /* 0x000fe20003f0c000 */
[----:B------:R-:W0:Y:S01]  /*0910*/  LDC.64 R12, c[0x0][0x238] ;  /* 0x00008e00ff0c7b82 */ /* 0x000e220000000a00 */
[----:B------:R-:W-:Y:S01]  /*0920*/  FSETP.GEU.AND P5, PT, R7, 6, PT ;  /* 0x40c000000700780b */ /* 0x000fe20003fae000 */
[----:B------:R-:W-:Y:S01]  /*0930*/  FMUL R10, R10, R27 ;  /* 0x0000001b0a0a7220 */ /* 0x000fe20000400000 */
[----:B------:R-:W-:-:S02]  /*0940*/  FSETP.GTU.AND P4, PT, R4, RZ, PT ;  /* 0x000000ff0400720b */ /* 0x000fc40003f8c000 */
[----:B------:R-:W-:Y:S02]  /*0950*/  FSEL R5, R5, RZ, P0 ;  /* 0x000000ff05057208 */ /* 0x000fe40000000000 */
[----:B------:R-:W-:Y:S02]  /*0960*/  FSETP.GEU.AND P0, PT, R6, 6, PT ;  /* 0x40c000000600780b */ /* 0x000fe40003f0e000 */
[----:B------:R-:W-:Y:S02]  /*0970*/  FSEL R4, R4, RZ, P4 ;  /* 0x000000ff04047208 */ /* 0x000fe40002000000 */
[----:B------:R-:W-:-:S04]  /*0980*/  FSETP.NAN.AND P4, PT, R7, R7, PT ;  /* 0x000000070700720b */ /* 0x000fc80003f88000 */
[----:B------:R-:W-:Y:S01]  /*0990*/  @P5 SEL R7, R7, 0x40c00000, P4 ;  /* 0x40c0000007075807 */ /* 0x000fe20002000000 */
[----:B0-----:R-:W-:-:S04]  /*09a0*/  IMAD.WIDE R2, R2, 0x4, R12 ;  /* 0x0000000402027825 */ /* 0x001fc800078e020c */
[----:B--2---:R-:W-:Y:S01]  /*09b0*/  FFMA R9, R18, R9, R22 ;  /* 0x0000000912097223 */ /* 0x004fe20000000016 */
[----:B------:R-:W-:Y:S01]  /*09c0*/  FFMA R8, R17, R8, R21 ;  /* 0x0000000811087223 */ /* 0x000fe20000000015 */
[----:B------:R-:W-:Y:S01]  /*09d0*/  FFMA R11, R16, R11, R20 ;  /* 0x0000000b100b7223 */ /* 0x000fe20000000014 */
[----:B------:R-:W-:Y:S02]  /*09e0*/  FFMA R19, R19, R10, R23 ;  /* 0x0000000a13137223 */ /* 0x000fe40000000017 */
[C---:B------:R-:W-:Y:S02]  /*09f0*/  FSETP.GTU.AND P1, PT, R9.reuse, RZ, PT ;  /* 0x000000ff0900720b */ /* 0x040fe40003f2c000 */
[----:B------:R-:W-:Y:S02]  /*0a00*/  FSETP.GTU.AND P2, PT, R8, RZ, PT ;  /* 0x000000ff0800720b */ /* 0x000fe40003f4c000 */
[----:B------:R-:W-:Y:S02]  /*0a10*/  FSEL R10, R9, RZ, P1 ;  /* 0x000000ff090a7208 */ /* 0x000fe40000800000 */
[----:B------:R-:W-:-:S02]  /*0a20*/  FSETP.GTU.AND P3, PT, R11, RZ, PT ;  /* 0x000000ff0b00720b */ /* 0x000fc40003f6c000 */
[----:B------:R-:W-:Y:S02]  /*0a30*/  FSETP.GEU.AND P1, PT, R5, 6, PT ;  /* 0x40c000000500780b */ /* 0x000fe40003f2e000 */
[----:B------:R-:W-:Y:S02]  /*0a40*/  FSETP.GTU.AND P6, PT, R19, RZ, PT ;  /* 0x000000ff1300720b */ /* 0x000fe40003fcc000 */
[----:B------:R-:W-:Y:S02]  /*0a50*/  FSEL R9, R8, RZ, P2 ;  /* 0x000000ff08097208 */ /* 0x000fe40001000000 */
[----:B------:R-:W-:Y:S02]  /*0a60*/  FSEL R8, R11, RZ, P3 ;  /* 0x000000ff0b087208 */ /* 0x000fe40001800000 */
[----:B------:R-:W-:Y:S02]  /*0a70*/  FSETP.NAN.AND P2, PT, R6, R6, PT ;  /* 0x000000060600720b */ /* 0x000fe40003f48000 */
[----:B------:R-:W-:-:S02]  /*0a80*/  FSETP.GEU.AND P3, PT, R4, 6, PT ;  /* 0x40c000000400780b */ /* 0x000fc40003f6e000 */
[----:B------:R-:W-:Y:S02]  /*0a90*/  FSETP.GEU.AND P5, PT, R10, 6, PT ;  /* 0x40c000000a00780b */ /* 0x000fe40003fae000 */
[----:B------:R-:W-:Y:S02]  /*0aa0*/  FSEL R11, R19, RZ, P6 ;  /* 0x000000ff130b7208 */ /* 0x000fe40003000000 */
[----:B------:R-:W-:Y:S02]  /*0ab0*/  FSETP.NAN.AND P6, PT, R5, R5, PT ;  /* 0x000000050500720b */ /* 0x000fe40003fc8000 */
[----:B------:R-:W-:Y:S02]  /*0ac0*/  @P0 SEL R6, R6, 0x40c00000, P2 ;  /* 0x40c0000006060807 */ /* 0x000fe40001000000 */
[----:B------:R-:W-:Y:S02]  /*0ad0*/  FSETP.GEU.AND P4, PT, R9, 6, PT ;  /* 0x40c000000900780b */ /* 0x000fe40003f8e000 */
[----:B------:R-:W-:-:S02]  /*0ae0*/  FSETP.GEU.AND P2, PT, R8, 6, PT ;  /* 0x40c000000800780b */ /* 0x000fc40003f4e000 */
[----:B------:R-:W-:Y:S02]  /*0af0*/  FSETP.GEU.AND P0, PT, R11, 6, PT ;  /* 0x40c000000b00780b */ /* 0x000fe40003f0e000 */
[----:B------:R-:W-:Y:S02]  /*0b00*/  @P1 SEL R5, R5, 0x40c00000, P6 ;  /* 0x40c0000005051807 */ /* 0x000fe40003000000 */
[----:B------:R-:W-:Y:S02]  /*0b10*/  FSETP.NAN.AND P6, PT, R4, R4, PT ;  /* 0x000000040400720b */ /* 0x000fe40003fc8000 */
[----:B------:R-:W-:Y:S02]  /*0b20*/  FSETP.NAN.AND P1, PT, R10, R10, PT ;  /* 0x0000000a0a00720b */ /* 0x000fe40003f28000 */
[----:B------:R-:W-:Y:S02]  /*0b30*/  @P3 SEL R4, R4, 0x40c00000, P6 ;  /* 0x40c0000004043807 */ /* 0x000fe40003000000 */
[----:B------:R-:W-:-:S02]  /*0b40*/  @P5 SEL R10, R10, 0x40c00000, P1 ;  /* 0x40c000000a0a5807 */ /* 0x000fc40000800000 */
[----:B------:R-:W-:Y:S02]  /*0b50*/  FSETP.NAN.AND P6, PT, R9, R9, PT ;  /* 0x000000090900720b */ /* 0x000fe40003fc8000 */
[C---:B------:R-:W-:Y:S02]  /*0b60*/  FSETP.NAN.AND P3, PT, R8.reuse, R8, PT ;  /* 0x000000080800720b */ /* 0x040fe40003f68000 */
[----:B------:R-:W-:Y:S02]  /*0b70*/  FSETP.NAN.AND P1, PT, R11, R11, PT ;  /* 0x0000000b0b00720b */ /* 0x000fe40003f28000 */
[----:B------:R-:W-:Y:S02]  /*0b80*/  @P4 SEL R9, R9, 0x40c00000, P6 ;  /* 0x40c0000009094807 */ /* 0x000fe40003000000 */
[----:B------:R-:W-:Y:S02]  /*0b90*/  @P2 SEL R8, R8, 0x40c00000, P3 ;  /* 0x40c0000008082807 */ /* 0x000fe40001800000 */
[----:B------:R-:W-:Y:S01]  /*0ba0*/  @P0 SEL R11, R11, 0x40c00000, P1 ;  /* 0x40c000000b0b0807 */ /* 0x000fe20000800000 */
[----:B------:R-:W-:Y:S04]  /*0bb0*/  STG.E.128 desc[UR4][R2.64], R4 ;  /* 0x0000000402007986 */ /* 0x000fe8000c101d04 */
[----:B------:R-:W-:Y:S01]  /*0bc0*/  STG.E.128 desc[UR4][R2.64+0x800], R8 ;  /* 0x0008000802007986 */ /* 0x000fe2000c101d04 */
[----:B------:R-:W-:Y:S05]  /*0bd0*/  EXIT ;  /* 0x000000000000794d */ /* 0x000fea0003800000 */
.L_x_0:
[----:B------:R-:W-:-:S00]  /*0be0*/  BRA `(.L_x_0) ;  /* 0xfffffffc00fc7947 */ /* 0x000fc0000383ffff */
[----:B------:R-:W-:-:S00]  /*0bf0*/  NOP ;  /* 0x0000000000007918 */ /* 0x000fc00000000000 */
        /* <DEDUP_REMOVED lines=8> */
.L_x_1:


//--------------------- .nv.global.init           --------------------------
	.section	.nv.global.init,"aw",@progbits
.nv.global.init:
	.type		_$_str,@object
	.size		_$_str,(_$_str_$_2 - _$_str)
_$_str:
        /*0000*/ 	.byte	0x5f, 0x5f, 0x43, 0x55, 0x44, 0x41, 0x5f, 0x46, 0x54, 0x5a, 0x00
	.type		_$_str_$_2,@object
	.size		_$_str_$_2,(.L_1 - _$_str_$_2)
_$_str_$_2:
        /*000b*/ 	.byte	0x5f, 0x5f, 0x43, 0x55, 0x44, 0x41, 0x5f, 0x50, 0x52, 0x45, 0x43, 0x5f, 0x53, 0x51, 0x52, 0x54
        /*001b*/ 	.byte	0x00
.L_1:


//--------------------- .nv.constant0.triton_poi_fused__native_batch_norm_legit_no_training_hardtanh_22 --------------------------
	.section	.nv.constant0.triton_poi_fused__native_batch_norm_legit_no_training_hardtanh_22,"a",@progbits
	.sectionflags	@""
	.align	4
.nv.constant0.triton_poi_fused__native_batch_norm_legit_no_training_hardtanh_22:
	.zero		580
